//
// Generated by NVIDIA NVVM Compiler
//
// Compiler Build ID: CL-36424714
// Cuda compilation tools, release 13.0, V13.0.88
// Based on NVVM 20.0.0
//

.version 9.0
.target sm_100
.address_size 64

	// .globl	_Z12makeBinariesPcPi

.visible .entry _Z12makeBinariesPcPi(
	.param .u64 .ptr .align 1 _Z12makeBinariesPcPi_param_0,
	.param .u64 .ptr .align 1 _Z12makeBinariesPcPi_param_1
)
{
	.reg .pred 	%p<4>;
	.reg .b16 	%rs<2>;
	.reg .b32 	%r<19>;
	.reg .b64 	%rd<9>;

	ld.param.u64 	%rd2, [_Z12makeBinariesPcPi_param_0];
	ld.param.u64 	%rd1, [_Z12makeBinariesPcPi_param_1];
	cvta.to.global.u64 	%rd3, %rd2;
	mov.u32 	%r1, %tid.x;
	cvt.u64.u32 	%rd4, %r1;
	add.s64 	%rd5, %rd3, %rd4;
	ld.global.s8 	%rs1, [%rd5];
	setp.lt.s16 	%p1, %rs1, 1;
	mov.b32 	%r18, 0;
	@%p1 bra 	$L__BB0_3;
	cvt.s32.s16 	%r17, %rs1;
	mov.b32 	%r16, 1;
	mov.b32 	%r18, 0;
$L__BB0_2:
	shr.u32 	%r6, %r17, 1;
	and.b32  	%r13, %r17, 1;
	setp.eq.b32 	%p2, %r13, 1;
	selp.b32 	%r14, %r16, 0, %p2;
	add.s32 	%r18, %r18, %r14;
	mul.lo.s32 	%r16, %r16, 10;
	setp.gt.u32 	%p3, %r17, 1;
	mov.u32 	%r17, %r6;
	@%p3 bra 	$L__BB0_2;
$L__BB0_3:
	cvta.to.global.u64 	%rd6, %rd1;
	mul.wide.u32 	%rd7, %r1, 4;
	add.s64 	%rd8, %rd6, %rd7;
	st.global.u32 	[%rd8], %r18;
	ret;

}


// ===== COMPILED SASS (sm_100) =====

	.target	sm_100

	.elftype	@"ET_EXEC"


//--------------------- .note.nv.tkinfo           --------------------------
	.section	.note.nv.tkinfo,"",@"SHT_NOTE"
	.sectionflags	@"SHF_NOTE_NV_TKINFO"
	.tkinfo
        /*0018*/ 	.word	0x00000002
        /*0030*/ 	.string	""
        /*0030*/ 	.string	"ptxas"
        /*0030*/ 	.string	"Cuda compilation tools, release 13.0, V13.0.88"
        /*0030*/ 	.string	"Build cuda_13.0.r13.0/compiler.36424714_0"
        /*0030*/ 	.string	"-arch sm_100 -m 64 "



//--------------------- .note.nv.cuinfo           --------------------------
	.section	.note.nv.cuinfo,"",@"SHT_NOTE"
	.sectionflags	@"SHF_NOTE_NV_CUINFO"
        /*0018*/ 	.short	0x0002
        /*001a*/ 	.short	0x0064
        /*001c*/ 	.short	0x0082
	.zero		2


//--------------------- .nv.info                  --------------------------
	.section	.nv.info,"",@"SHT_CUDA_INFO"
	.align	4


	//----- nvinfo : EIATTR_REGCOUNT
	.align		4
        /*0000*/ 	.byte	0x04, 0x2f
        /*0002*/ 	.short	(.L_1 - .L_0)
	.align		4
.L_0:
        /*0004*/ 	.word	index@(_Z12makeBinariesPcPi)
        /*0008*/ 	.word	0x0000000a


	//----- nvinfo : EIATTR_FRAME_SIZE
	.align		4
.L_1:
        /*000c*/ 	.byte	0x04, 0x11
        /*000e*/ 	.short	(.L_3 - .L_2)
	.align		4
.L_2:
        /*0010*/ 	.word	index@(_Z12makeBinariesPcPi)
        /*0014*/ 	.word	0x00000000


	//----- nvinfo : EIATTR_MIN_STACK_SIZE
	.align		4
.L_3:
        /*0018*/ 	.byte	0x04, 0x12
        /*001a*/ 	.short	(.L_5 - .L_4)
	.align		4
.L_4:
        /*001c*/ 	.word	index@(_Z12makeBinariesPcPi)
        /*0020*/ 	.word	0x00000000
.L_5:


//--------------------- .nv.compat                --------------------------
	.section	.nv.compat,"",@"SHT_CUDA_COMPAT_INFO"
	.align	4
        /*0000*/ 	.byte	0x02, 0x09, 0x00, 0x00, 0x02, 0x02, 0x01, 0x00, 0x02, 0x05, 0x05, 0x00, 0x03, 0x07, 0x01, 0x01
        /*0010*/ 	.byte	0x02, 0x03, 0x00, 0x00, 0x02, 0x06, 0x01, 0x00, 0x04, 0x0b, 0x08, 0x00, 0x09, 0x00, 0x00, 0x00
        /*0020*/ 	.byte	0x00, 0x00, 0x00, 0x00


//--------------------- .nv.info._Z12makeBinariesPcPi --------------------------
	.section	.nv.info._Z12makeBinariesPcPi,"",@"SHT_CUDA_INFO"
	.sectionflags	@""
	.align	4


	//----- nvinfo : EIATTR_CUDA_API_VERSION
	.align		4
        /*0000*/ 	.byte	0x04, 0x37
        /*0002*/ 	.short	(.L_7 - .L_6)
.L_6:
        /*0004*/ 	.word	0x00000082


	//----- nvinfo : EIATTR_KPARAM_INFO
	.align		4
.L_7:
        /*0008*/ 	.byte	0x04, 0x17
        /*000a*/ 	.short	(.L_9 - .L_8)
.L_8:
        /*000c*/ 	.word	0x00000000
        /*0010*/ 	.short	0x0001
        /*0012*/ 	.short	0x0008
        /*0014*/ 	.byte	0x00, 0xf5, 0x21, 0x00


	//----- nvinfo : EIATTR_KPARAM_INFO
	.align		4
.L_9:
        /*0018*/ 	.byte	0x04, 0x17
        /*001a*/ 	.short	(.L_11 - .L_10)
.L_10:
        /*001c*/ 	.word	0x00000000
        /*0020*/ 	.short	0x0000
        /*0022*/ 	.short	0x0000
        /*0024*/ 	.byte	0x00, 0xf5, 0x21, 0x00


	//----- nvinfo : EIATTR_SPARSE_MMA_MASK
	.align		4
.L_11:
        /*0028*/ 	.byte	0x03, 0x50
        /*002a*/ 	.short	0x0000


	//----- nvinfo : EIATTR_MAXREG_COUNT
	.align		4
        /*002c*/ 	.byte	0x03, 0x1b
        /*002e*/ 	.short	0x00ff


	//----- nvinfo : EIATTR_MERCURY_ISA_VERSION
	.align		4
        /*0030*/ 	.byte	0x03, 0x5f
        /*0032*/ 	.short	0x0101


	//----- nvinfo : EIATTR_VRC_CTA_INIT_COUNT
	.align		4
        /*0034*/ 	.byte	0x02, 0x4a
	.zero		1
	.zero		1


	//----- nvinfo : EIATTR_EXIT_INSTR_OFFSETS
	.align		4
        /*0038*/ 	.byte	0x04, 0x1c
        /*003a*/ 	.short	(.L_13 - .L_12)


	//   ....[0]....
.L_12:
        /*003c*/ 	.word	0x00000190


	//----- nvinfo : EIATTR_CRS_STACK_SIZE
	.align		4
.L_13:
        /*0040*/ 	.byte	0x04, 0x1e
        /*0042*/ 	.short	(.L_15 - .L_14)
.L_14:
        /*0044*/ 	.word	0x00000000


	//----- nvinfo : EIATTR_CBANK_PARAM_SIZE
	.align		4
.L_15:
        /*0048*/ 	.byte	0x03, 0x19
        /*004a*/ 	.short	0x0010


	//----- nvinfo : EIATTR_PARAM_CBANK
	.align		4
        /*004c*/ 	.byte	0x04, 0x0a
        /*004e*/ 	.short	(.L_17 - .L_16)
	.align		4
.L_16:
        /*0050*/ 	.word	index@(.nv.constant0._Z12makeBinariesPcPi)
        /*0054*/ 	.short	0x0380
        /*0056*/ 	.short	0x0010


	//----- nvinfo : EIATTR_SW_WAR
	.align		4
.L_17:
        /*0058*/ 	.byte	0x04, 0x36
        /*005a*/ 	.short	(.L_19 - .L_18)
.L_18:
        /*005c*/ 	.word	0x00000008
.L_19:


//--------------------- .nv.callgraph             --------------------------
	.section	.nv.callgraph,"",@"SHT_CUDA_CALLGRAPH"
	.align	4
	.sectionentsize	8
	.align		4
        /*0000*/ 	.word	0x00000000
	.align		4
        /*0004*/ 	.word	0xffffffff
	.align		4
        /*0008*/ 	.word	0x00000000
	.align		4
        /*000c*/ 	.word	0xfffffffe
	.align		4
        /*0010*/ 	.word	0x00000000
	.align		4
        /*0014*/ 	.word	0xfffffffd
	.align		4
        /*0018*/ 	.word	0x00000000
	.align		4
        /*001c*/ 	.word	0xfffffffc


//--------------------- .text._Z12makeBinariesPcPi --------------------------
	.section	.text._Z12makeBinariesPcPi,"ax",@progbits
	.align	128
        .global         _Z12makeBinariesPcPi
        .type           _Z12makeBinariesPcPi,@function
        .size           _Z12makeBinariesPcPi,(.L_x_4 - _Z12makeBinariesPcPi)
        .other          _Z12makeBinariesPcPi,@"STO_CUDA_ENTRY STV_DEFAULT"
_Z12makeBinariesPcPi:
.text._Z12makeBinariesPcPi:
[----:B------:R-:W-:Y:S01]  /*0000*/  LDC R1, c[0x0][0x37c] ;  /* 0x0000df00ff017b82 */ /* 0x000fe20000000800 */
[----:B------:R-:W0:Y:S01]  /*0010*/  S2R R7, SR_TID.X ;  /* 0x0000000000077919 */ /* 0x000e220000002100 */
[----:B------:R-:W0:Y:S06]  /*0020*/  LDCU.64 UR6, c[0x0][0x380] ;  /* 0x00007000ff0677ac */ /* 0x000e2c0008000a00 */
[----:B------:R-:W1:Y:S01]  /*0030*/  LDC.64 R2, c[0x0][0x388] ;  /* 0x0000e200ff027b82 */ /* 0x000e620000000a00 */
[----:B------:R-:W2:Y:S01]  /*0040*/  LDCU.64 UR4, c[0x0][0x358] ;  /* 0x00006b00ff0477ac */ /* 0x000ea20008000a00 */
[----:B0-----:R-:W-:-:S05]  /*0050*/  IADD3 R4, P0, PT, R7, UR6, RZ ;  /* 0x0000000607047c10 */ /* 0x001fca000ff1e0ff */
[----:B------:R-:W-:-:S05]  /*0060*/  IMAD.X R5, RZ, RZ, UR7, P0 ;  /* 0x00000007ff057e24 */ /* 0x000fca00080e06ff */
[----:B--2---:R-:W2:Y:S01]  /*0070*/  LDG.E.S8 R4, desc[UR4][R4.64] ;  /* 0x0000000404047981 */ /* 0x004ea2000c1e1300 */
[----:B------:R-:W-:Y:S01]  /*0080*/  BSSY.RECONVERGENT B0, `(.L_x_0) ;  /* 0x000000f000007945 */ /* 0x000fe20003800200 */
[----:B-1----:R-:W-:-:S04]  /*0090*/  IMAD.WIDE.U32 R2, R7, 0x4, R2 ;  /* 0x0000000407027825 */ /* 0x002fc800078e0002 */
[----:B------:R-:W-:Y:S01]  /*00a0*/  IMAD.MOV.U32 R7, RZ, RZ, RZ ;  /* 0x000000ffff077224 */ /* 0x000fe200078e00ff */
[----:B--2---:R-:W-:-:S13]  /*00b0*/  ISETP.GE.AND P0, PT, R4, 0x1, PT ;  /* 0x000000010400780c */ /* 0x004fda0003f06270 */
[----:B------:R-:W-:Y:S05]  /*00c0*/  @!P0 BRA `(.L_x_1) ;  /* 0x0000000000288947 */ /* 0x000fea0003800000 */
[----:B------:R-:W-:Y:S02]  /*00d0*/  IMAD.MOV.U32 R5, RZ, RZ, 0x1 ;  /* 0x00000001ff057424 */ /* 0x000fe400078e00ff */
[----:B------:R-:W-:-:S07]  /*00e0*/  IMAD.MOV.U32 R7, RZ, RZ, RZ ;  /* 0x000000ffff077224 */ /* 0x000fce00078e00ff */
.L_x_2:
[C---:B------:R-:W-:Y:S02]  /*00f0*/  ISETP.GT.U32.AND P1, PT, R4.reuse, 0x1, PT ;  /* 0x000000010400780c */ /* 0x040fe40003f24070 */
[----:B------:R-:W-:Y:S02]  /*0100*/  LOP3.LUT R0, R4, 0x1, RZ, 0xc0, !PT ;  /* 0x0000000104007812 */ /* 0x000fe400078ec0ff */
[----:B------:R-:W-:Y:S02]  /*0110*/  SHF.R.U32.HI R4, RZ, 0x1, R4 ;  /* 0x00000001ff047819 */ /* 0x000fe40000011604 */
[----:B------:R-:W-:-:S04]  /*0120*/  ISETP.NE.U32.AND P0, PT, R0, 0x1, PT ;  /* 0x000000010000780c */ /* 0x000fc80003f05070 */
[C---:B------:R-:W-:Y:S01]  /*0130*/  SEL R0, R5.reuse, RZ, !P0 ;  /* 0x000000ff05007207 */ /* 0x040fe20004000000 */
[----:B------:R-:W-:-:S04]  /*0140*/  IMAD R5, R5, 0xa, RZ ;  /* 0x0000000a05057824 */ /* 0x000fc800078e02ff */
[----:B------:R-:W-:Y:S01]  /*0150*/  IMAD.IADD R7, R0, 0x1, R7 ;  /* 0x0000000100077824 */ /* 0x000fe200078e0207 */
[----:B------:R-:W-:Y:S06]  /*0160*/  @P1 BRA `(.L_x_2) ;  /* 0xfffffffc00e01947 */ /* 0x000fec000383ffff */
.L_x_1:
[----:B------:R-:W-:Y:S05]  /*0170*/  BSYNC.RECONVERGENT B0 ;  /* 0x0000000000007941 */ /* 0x000fea0003800200 */
.L_x_0:
[----:B------:R-:W-:Y:S01]  /*0180*/  STG.E desc[UR4][R2.64], R7 ;  /* 0x0000000702007986 */ /* 0x000fe2000c101904 */
[----:B------:R-:W-:Y:S05]  /*0190*/  EXIT ;  /* 0x000000000000794d */ /* 0x000fea0003800000 */
.L_x_3:
[----:B------:R-:W-:-:S00]  /*01a0*/  BRA `(.L_x_3) ;  /* 0xfffffffc00fc7947 */ /* 0x000fc0000383ffff */
[----:B------:R-:W-:-:S00]  /*01b0*/  NOP ;  /* 0x0000000000007918 */ /* 0x000fc00000000000 */
        /* <DEDUP_REMOVED lines=12> */
.L_x_4:


//--------------------- .nv.shared.reserved.0     --------------------------
	.section	.nv.shared.reserved.0,"aw",@nobits
	.weak		__nv_reservedSMEM_offset_0_alias
	.size		__nv_reservedSMEM_offset_0_alias, 0, 64
	.other		__nv_reservedSMEM_offset_0_alias,@"STO_CUDA_RESERVED_SHARED STV_DEFAULT"
__nv_reservedSMEM_offset_0_alias:
	.zero		0
	.zero		64


//--------------------- .nv.constant0._Z12makeBinariesPcPi --------------------------
	.section	.nv.constant0._Z12makeBinariesPcPi,"a",@progbits
	.sectionflags	@""
	.align	4
.nv.constant0._Z12makeBinariesPcPi:
	.zero		912


//--------------------- SYMBOLS --------------------------

	.type		.nv.reservedSmem.offset0,@object
	.size		.nv.reservedSmem.offset0,0x4
